	.headerflags	@"EF_CUDA_TEXMODE_UNIFIED EF_CUDA_64BIT_ADDRESS EF_CUDA_ACCELERATORS EF_CUDA_SM90 EF_CUDA_VIRTUAL_SM(EF_CUDA_SM90)"
	.elftype	@"ET_EXEC"


//--------------------- .nv.info                  --------------------------
	.section	.nv.info,"",@"SHT_CUDA_INFO"
	.align	4


	//----- nvinfo : EIATTR_REGCOUNT
	.align		4
        /*0000*/ 	.byte	0x04, 0x2f
        /*0002*/ 	.short	(.L_1 - .L_0)
	.align		4
.L_0:
        /*0004*/ 	.word	index@(triton_poi_fused_convolution_div_max_pool2d_with_indices_relu_sub_15)
        /*0008*/ 	.word	0x0000001e


	//----- nvinfo : EIATTR_MIN_STACK_SIZE
	.align		4
.L_1:
        /*000c*/ 	.byte	0x04, 0x12
        /*000e*/ 	.short	(.L_3 - .L_2)
	.align		4
.L_2:
        /*0010*/ 	.word	index@(triton_poi_fused_convolution_div_max_pool2d_with_indices_relu_sub_15)
        /*0014*/ 	.word	0x00000000


	//----- nvinfo : EIATTR_FRAME_SIZE
	.align		4
.L_3:
        /*0018*/ 	.byte	0x04, 0x11
        /*001a*/ 	.short	(.L_5 - .L_4)
	.align		4
.L_4:
        /*001c*/ 	.word	index@(triton_poi_fused_convolution_div_max_pool2d_with_indices_relu_sub_15)
        /*0020*/ 	.word	0x00000000


	//----- nvinfo : EIATTR_MIN_STACK_SIZE
	.align		4
.L_5:
        /*0024*/ 	.byte	0x04, 0x12
        /*0026*/ 	.short	(.L_7 - .L_6)
	.align		4
.L_6:
        /*0028*/ 	.word	index@(triton_poi_fused_convolution_div_max_pool2d_with_indices_relu_sub_15)
        /*002c*/ 	.word	0x00000000
.L_7:


//--------------------- .nv.info.triton_poi_fused_convolution_div_max_pool2d_with_indices_relu_sub_15 --------------------------
	.section	.nv.info.triton_poi_fused_convolution_div_max_pool2d_with_indices_relu_sub_15,"",@"SHT_CUDA_INFO"
	.sectionflags	@""
	.align	4


	//----- nvinfo : EIATTR_CUDA_API_VERSION
	.align		4
        /*0000*/ 	.byte	0x04, 0x37
        /*0002*/ 	.short	(.L_9 - .L_8)
.L_8:
        /*0004*/ 	.word	0x0000007c


	//----- nvinfo : EIATTR_KPARAM_INFO
	.align		4
.L_9:
        /*0008*/ 	.byte	0x04, 0x17
        /*000a*/ 	.short	(.L_11 - .L_10)
.L_10:
        /*000c*/ 	.word	0x00000000
        /*0010*/ 	.short	0x0003
        /*0012*/ 	.short	0x0014
        /*0014*/ 	.byte	0x00, 0xf0, 0x11, 0x00


	//----- nvinfo : EIATTR_KPARAM_INFO
	.align		4
.L_11:
        /*0018*/ 	.byte	0x04, 0x17
        /*001a*/ 	.short	(.L_13 - .L_12)
.L_12:
        /*001c*/ 	.word	0x00000000
        /*0020*/ 	.short	0x0002
        /*0022*/ 	.short	0x0010
        /*0024*/ 	.byte	0x00, 0xf0, 0x11, 0x00


	//----- nvinfo : EIATTR_KPARAM_INFO
	.align		4
.L_13:
        /*0028*/ 	.byte	0x04, 0x17
        /*002a*/ 	.short	(.L_15 - .L_14)
.L_14:
        /*002c*/ 	.word	0x00000000
        /*0030*/ 	.short	0x0001
        /*0032*/ 	.short	0x0008
        /*0034*/ 	.byte	0x00, 0xf4, 0x21, 0x00


	//----- nvinfo : EIATTR_KPARAM_INFO
	.align		4
.L_15:
        /*0038*/ 	.byte	0x04, 0x17
        /*003a*/ 	.short	(.L_17 - .L_16)
.L_16:
        /*003c*/ 	.word	0x00000000
        /*0040*/ 	.short	0x0000
        /*0042*/ 	.short	0x0000
        /*0044*/ 	.byte	0x00, 0xf4, 0x21, 0x00


	//----- nvinfo : EIATTR_SPARSE_MMA_MASK
	.align		4
.L_17:
        /*0048*/ 	.byte	0x03, 0x50
        /*004a*/ 	.short	0x0000


	//----- nvinfo : EIATTR_MAXREG_COUNT
	.align		4
        /*004c*/ 	.byte	0x03, 0x1b
        /*004e*/ 	.short	0x00ff


	//----- nvinfo : EIATTR_EXIT_INSTR_OFFSETS
	.align		4
        /*0050*/ 	.byte	0x04, 0x1c
        /*0052*/ 	.short	(.L_19 - .L_18)


	//   ....[0]....
.L_18:
        /*0054*/ 	.word	0x000006c0


	//   ....[1]....
        /*0058*/ 	.word	0x00000710


	//----- nvinfo : EIATTR_REQNTID
	.align		4
.L_19:
        /*005c*/ 	.byte	0x04, 0x10
        /*005e*/ 	.short	(.L_21 - .L_20)
.L_20:
        /*0060*/ 	.word	0x00000080
        /*0064*/ 	.word	0x00000001
        /*0068*/ 	.word	0x00000001


	//----- nvinfo : EIATTR_CBANK_PARAM_SIZE
	.align		4
.L_21:
        /*006c*/ 	.byte	0x03, 0x19
        /*006e*/ 	.short	0x0018


	//----- nvinfo : EIATTR_PARAM_CBANK
	.align		4
        /*0070*/ 	.byte	0x04, 0x0a
        /*0072*/ 	.short	(.L_23 - .L_22)
	.align		4
.L_22:
        /*0074*/ 	.word	index@(.nv.constant0.triton_poi_fused_convolution_div_max_pool2d_with_indices_relu_sub_15)
        /*0078*/ 	.short	0x0210
        /*007a*/ 	.short	0x0018


	//----- nvinfo : EIATTR_SW_WAR
	.align		4
.L_23:
        /*007c*/ 	.byte	0x04, 0x36
        /*007e*/ 	.short	(.L_25 - .L_24)
.L_24:
        /*0080*/ 	.word	0x00000008
.L_25:


//--------------------- .nv.callgraph             --------------------------
	.section	.nv.callgraph,"",@"SHT_CUDA_CALLGRAPH"
	.align	4
	.sectionentsize	8
	.align		4
        /*0000*/ 	.word	0x00000000
	.align		4
        /*0004*/ 	.word	0xffffffff
	.align		4
        /*0008*/ 	.word	0x00000000
	.align		4
        /*000c*/ 	.word	0xfffffffe
	.align		4
        /*0010*/ 	.word	0x00000000
	.align		4
        /*0014*/ 	.word	0xfffffffd
	.align		4
        /*0018*/ 	.word	0x00000000
	.align		4
        /*001c*/ 	.word	0xfffffffc


//--------------------- .text.triton_poi_fused_convolution_div_max_pool2d_with_indices_relu_sub_15 --------------------------
	.section	.text.triton_poi_fused_convolution_div_max_pool2d_with_indices_relu_sub_15,"ax",@progbits
	.sectionflags	@"SHF_BARRIERS=1"
	.align	128
        .global         triton_poi_fused_convolution_div_max_pool2d_with_indices_relu_sub_15
        .type           triton_poi_fused_convolution_div_max_pool2d_with_indices_relu_sub_15,@function
        .size           triton_poi_fused_convolution_div_max_pool2d_with_indices_relu_sub_15,(.L_x_1 - triton_poi_fused_convolution_div_max_pool2d_with_indices_relu_sub_15)
        .other          triton_poi_fused_convolution_div_max_pool2d_with_indices_relu_sub_15,@"STO_CUDA_ENTRY STV_DEFAULT"
triton_poi_fused_convolution_div_max_pool2d_with_indices_relu_sub_15:
.text.triton_poi_fused_convolution_div_max_pool2d_with_indices_relu_sub_15:
[----:B------:R-:W0:Y:S01]  /*0000*/  LDC R1, c[0x0][0x28] ;  /* 0x00000a00ff017b82 */ /* 0x000e220000000800 */
[----:B------:R-:W1:Y:S07]  /*0010*/  S2R R19, SR_CTAID.Z ;  /* 0x0000000000137919 */ /* 0x000e6e0000002700 */
[----:B------:R-:W1:Y:S01]  /*0020*/  S2UR UR4, SR_CTAID.Y ;  /* 0x00000000000479c3 */ /* 0x000e620000002600 */
[----:B------:R-:W-:Y:S01]  /*0030*/  IMAD.MOV.U32 R14, RZ, RZ, RZ ;  /* 0x000000ffff0e7224 */ /* 0x000fe200078e00ff */
[----:B------:R-:W-:Y:S01]  /*0040*/  ULDC.64 UR6, c[0x0][0x208] ;  /* 0x0000820000067ab9 */ /* 0x000fe20000000a00 */
[----:B------:R-:W2:Y:S01]  /*0050*/  S2R R15, SR_CTAID.X ;  /* 0x00000000000f7919 */ /* 0x000ea20000002500 */
[----:B------:R-:W3:Y:S04]  /*0060*/  S2R R18, SR_TID.X ;  /* 0x0000000000127919 */ /* 0x000ee80000002100 */
[----:B------:R-:W1:Y:S08]  /*0070*/  LDC R0, c[0x0][0x10] ;  /* 0x00000400ff007b82 */ /* 0x000e700000000800 */
[----:B------:R-:W4:Y:S01]  /*0080*/  LDC.64 R16, c[0x0][0x210] ;  /* 0x00008400ff107b82 */ /* 0x000f220000000a00 */
[----:B-1----:R-:W-:-:S02]  /*0090*/  IMAD R19, R19, R0, UR4 ;  /* 0x0000000413137e24 */ /* 0x002fc4000f8e0200 */
[----:B--2---:R-:W-:Y:S02]  /*00a0*/  IMAD.SHL.U32 R15, R15, 0x10, RZ ;  /* 0x000000100f0f7824 */ /* 0x004fe400078e00ff */
[----:B------:R-:W-:Y:S01]  /*00b0*/  IMAD.SHL.U32 R19, R19, 0x40, RZ ;  /* 0x0000004013137824 */ /* 0x000fe200078e00ff */
[----:B---3--:R-:W-:Y:S02]  /*00c0*/  SHF.R.U32.HI R0, RZ, 0x4, R18 ;  /* 0x00000004ff007819 */ /* 0x008fe40000011612 */
[----:B------:R-:W-:Y:S02]  /*00d0*/  LOP3.LUT R4, R15, 0xf, R18, 0xf8, !PT ;  /* 0x0000000f0f047812 */ /* 0x000fe400078ef812 */
[----:B------:R-:W-:Y:S02]  /*00e0*/  SGXT.U32 R0, R0, 0x3 ;  /* 0x000000030000781a */ /* 0x000fe40000000000 */
[----:B------:R-:W-:Y:S02]  /*00f0*/  ISETP.GE.AND P0, PT, R4, 0x9, PT ;  /* 0x000000090400780c */ /* 0x000fe40003f06270 */
[----:B------:R-:W-:-:S02]  /*0100*/  LOP3.LUT R3, R19, 0x8, R0, 0xfe, !PT ;  /* 0x0000000813037812 */ /* 0x000fc400078efe00 */
[----:B------:R-:W-:Y:S02]  /*0110*/  LOP3.LUT R2, R19, R0, RZ, 0xfc, !PT ;  /* 0x0000000013027212 */ /* 0x000fe400078efcff */
[C---:B------:R-:W-:Y:S01]  /*0120*/  ISETP.LT.AND P2, PT, R3.reuse, 0x40000, !P0 ;  /* 0x000400000300780c */ /* 0x040fe20004741270 */
[--C-:B------:R-:W-:Y:S01]  /*0130*/  IMAD R3, R3, 0x9, R4.reuse ;  /* 0x0000000903037824 */ /* 0x100fe200078e0204 */
[----:B------:R-:W-:Y:S01]  /*0140*/  LOP3.LUT R6, R19, 0x10, R0, 0xfe, !PT ;  /* 0x0000001013067812 */ /* 0x000fe200078efe00 */
[C---:B------:R-:W-:Y:S01]  /*0150*/  IMAD R5, R2.reuse, 0x9, R4 ;  /* 0x0000000902057824 */ /* 0x040fe200078e0204 */
[----:B------:R-:W-:Y:S02]  /*0160*/  LOP3.LUT R7, R19, 0x18, R0, 0xfe, !PT ;  /* 0x0000001813077812 */ /* 0x000fe400078efe00 */
[----:B------:R-:W-:Y:S01]  /*0170*/  ISETP.LT.AND P1, PT, R2, 0x40000, !P0 ;  /* 0x000400000200780c */ /* 0x000fe20004721270 */
[----:B----4-:R-:W-:Y:S01]  /*0180*/  IMAD.WIDE R2, R3, 0x4, R16 ;  /* 0x0000000403027825 */ /* 0x010fe200078e0210 */
[----:B------:R-:W-:-:S02]  /*0190*/  ISETP.LT.AND P6, PT, R6, 0x40000, !P0 ;  /* 0x000400000600780c */ /* 0x000fc400047c1270 */
[----:B------:R-:W-:Y:S02]  /*01a0*/  LOP3.LUT R8, R19, 0x20, R0, 0xfe, !PT ;  /* 0x0000002013087812 */ /* 0x000fe400078efe00 */
[----:B------:R-:W-:Y:S01]  /*01b0*/  ISETP.LT.AND P5, PT, R7, 0x40000, !P0 ;  /* 0x000400000700780c */ /* 0x000fe200047a1270 */
[----:B------:R1:W2:Y:S01]  /*01c0*/  @P2 LDG.E.EL R14, desc[UR6][R2.64] ;  /* 0x00000006020e2981 */ /* 0x0002a2000c2e1900 */
[----:B------:R-:W-:Y:S02]  /*01d0*/  LOP3.LUT R4, R19, 0x28, R0, 0xfe, !PT ;  /* 0x0000002813047812 */ /* 0x000fe400078efe00 */
[----:B------:R-:W-:Y:S02]  /*01e0*/  LOP3.LUT R6, R19, 0x30, R0, 0xfe, !PT ;  /* 0x0000003013067812 */ /* 0x000fe400078efe00 */
[----:B------:R-:W-:Y:S02]  /*01f0*/  LOP3.LUT R7, R19, 0x38, R0, 0xfe, !PT ;  /* 0x0000003813077812 */ /* 0x000fe400078efe00 */
[----:B------:R-:W-:-:S02]  /*0200*/  ISETP.LT.AND P4, PT, R8, 0x40000, !P0 ;  /* 0x000400000800780c */ /* 0x000fc40004781270 */
[----:B------:R-:W-:Y:S02]  /*0210*/  ISETP.LT.AND P3, PT, R4, 0x40000, !P0 ;  /* 0x000400000400780c */ /* 0x000fe40004761270 */
[----:B------:R-:W-:Y:S02]  /*0220*/  ISETP.LT.AND P2, PT, R6, 0x40000, !P0 ;  /* 0x000400000600780c */ /* 0x000fe40004741270 */
[----:B------:R-:W-:Y:S01]  /*0230*/  ISETP.LT.AND P0, PT, R7, 0x40000, !P0 ;  /* 0x000400000700780c */ /* 0x000fe20004701270 */
[C---:B------:R-:W-:Y:S02]  /*0240*/  VIADD R7, R5.reuse, 0x90 ;  /* 0x0000009005077836 */ /* 0x040fe40000000000 */
[C---:B------:R-:W-:Y:S02]  /*0250*/  VIADD R9, R5.reuse, 0xd8 ;  /* 0x000000d805097836 */ /* 0x040fe40000000000 */
[C---:B------:R-:W-:Y:S02]  /*0260*/  VIADD R11, R5.reuse, 0x120 ;  /* 0x00000120050b7836 */ /* 0x040fe40000000000 */
[----:B------:R-:W-:-:S02]  /*0270*/  VIADD R13, R5, 0x168 ;  /* 0x00000168050d7836 */ /* 0x000fc40000000000 */
[C---:B------:R-:W-:Y:S02]  /*0280*/  VIADD R23, R5.reuse, 0x1b0 ;  /* 0x000001b005177836 */ /* 0x040fe40000000000 */
[C---:B------:R-:W-:Y:S02]  /*0290*/  VIADD R25, R5.reuse, 0x1f8 ;  /* 0x000001f805197836 */ /* 0x040fe40000000000 */
[----:B-1----:R-:W-:-:S04]  /*02a0*/  IMAD.WIDE R2, R5, 0x4, R16 ;  /* 0x0000000405027825 */ /* 0x002fc800078e0210 */
[----:B------:R-:W-:-:S04]  /*02b0*/  IMAD.WIDE R4, R7, 0x4, R16 ;  /* 0x0000000407047825 */ /* 0x000fc800078e0210 */
[----:B------:R-:W-:-:S04]  /*02c0*/  IMAD.WIDE R6, R9, 0x4, R16 ;  /* 0x0000000409067825 */ /* 0x000fc800078e0210 */
[----:B------:R-:W-:Y:S01]  /*02d0*/  IMAD.WIDE R8, R11, 0x4, R16 ;  /* 0x000000040b087825 */ /* 0x000fe200078e0210 */
[----:B------:R-:W-:-:S03]  /*02e0*/  CS2R R20, SRZ ;  /* 0x0000000000147805 */ /* 0x000fc6000001ff00 */
[----:B------:R-:W-:-:S03]  /*02f0*/  IMAD.WIDE R10, R13, 0x4, R16 ;  /* 0x000000040d0a7825 */ /* 0x000fc600078e0210 */
[----:B------:R1:W3:Y:S01]  /*0300*/  @P6 LDG.E.EL R20, desc[UR6][R4.64] ;  /* 0x0000000604146981 */ /* 0x0002e2000c2e1900 */
[--C-:B------:R-:W-:Y:S01]  /*0310*/  IMAD.WIDE R12, R23, 0x4, R16.reuse ;  /* 0x00000004170c7825 */ /* 0x100fe200078e0210 */
[----:B------:R-:W-:Y:S02]  /*0320*/  CS2R R22, SRZ ;  /* 0x0000000000167805 */ /* 0x000fe4000001ff00 */
[----:B------:R-:W4:Y:S01]  /*0330*/  @P5 LDG.E.EL R21, desc[UR6][R6.64] ;  /* 0x0000000606155981 */ /* 0x000f22000c2e1900 */
[----:B------:R-:W-:Y:S01]  /*0340*/  IMAD.WIDE R16, R25, 0x4, R16 ;  /* 0x0000000419107825 */ /* 0x000fe200078e0210 */
[----:B------:R-:W-:Y:S02]  /*0350*/  CS2R R24, SRZ ;  /* 0x0000000000187805 */ /* 0x000fe4000001ff00 */
[----:B------:R-:W5:Y:S01]  /*0360*/  @P4 LDG.E.EL R22, desc[UR6][R8.64] ;  /* 0x0000000608164981 */ /* 0x000f62000c2e1900 */
[----:B------:R-:W-:-:S03]  /*0370*/  IMAD.MOV.U32 R26, RZ, RZ, RZ ;  /* 0x000000ffff1a7224 */ /* 0x000fc600078e00ff */
[----:B------:R-:W5:Y:S04]  /*0380*/  @P3 LDG.E.EL R24, desc[UR6][R10.64] ;  /* 0x000000060a183981 */ /* 0x000f68000c2e1900 */
[----:B------:R1:W5:Y:S04]  /*0390*/  @P2 LDG.E.EL R23, desc[UR6][R12.64] ;  /* 0x000000060c172981 */ /* 0x000368000c2e1900 */
[----:B------:R1:W5:Y:S04]  /*03a0*/  @P1 LDG.E.EL R25, desc[UR6][R2.64] ;  /* 0x0000000602191981 */ /* 0x000368000c2e1900 */
[----:B------:R-:W5:Y:S01]  /*03b0*/  @P0 LDG.E.EL R26, desc[UR6][R16.64] ;  /* 0x00000006101a0981 */ /* 0x000f62000c2e1900 */
[----:B------:R-:W1:Y:S01]  /*03c0*/  S2R R27, SR_TID.X ;  /* 0x00000000001b7919 */ /* 0x000e620000002100 */
[----:B------:R-:W1:Y:S01]  /*03d0*/  S2UR UR5, SR_CgaCtaId ;  /* 0x00000000000579c3 */ /* 0x000e620000008800 */
[----:B------:R-:W-:-:S02]  /*03e0*/  UMOV UR4, 0x400 ;  /* 0x0000040000047882 */ /* 0x000fc40000000000 */
[----:B01----:R-:W-:Y:S01]  /*03f0*/  UPRMT UR4, UR5, 0x654, UR4 ;  /* 0x0000065405047896 */ /* 0x003fe20008000004 */
[----:B------:R-:W-:Y:S01]  /*0400*/  IMAD.SHL.U32 R4, R27, 0x40, RZ ;  /* 0x000000401b047824 */ /* 0x000fe200078e00ff */
[----:B------:R-:W-:-:S04]  /*0410*/  SHF.R.U32.HI R5, RZ, 0x4, R27 ;  /* 0x00000004ff057819 */ /* 0x000fc8000001161b */
[----:B------:R-:W-:Y:S02]  /*0420*/  SGXT.U32 R5, R5, 0x3 ;  /* 0x000000030505781a */ /* 0x000fe40000000000 */
[----:B------:R-:W-:-:S04]  /*0430*/  LOP3.LUT R4, R4, 0x3c0, RZ, 0xc0, !PT ;  /* 0x000003c004047812 */ /* 0x000fc800078ec0ff */
[C---:B------:R-:W-:Y:S02]  /*0440*/  LOP3.LUT R5, R4.reuse, R5, RZ, 0xfc, !PT ;  /* 0x0000000504057212 */ /* 0x040fe400078efcff */
[----:B------:R-:W-:-:S05]  /*0450*/  LEA.HI R4, R4, UR4, RZ, 0x1e ;  /* 0x0000000404047c11 */ /* 0x000fca000f8ff0ff */
[----:B------:R-:W-:Y:S01]  /*0460*/  IMAD R13, R5, 0x4, R4 ;  /* 0x00000004050d7824 */ /* 0x000fe200078e0204 */
[C---:B------:R-:W-:Y:S01]  /*0470*/  LOP3.LUT R2, R27.reuse, 0x70, RZ, 0xc0, !PT ;  /* 0x000000701b027812 */ /* 0x040fe200078ec0ff */
[----:B------:R-:W-:-:S04]  /*0480*/  IMAD.SHL.U32 R8, R27, 0x4, RZ ;  /* 0x000000041b087824 */ /* 0x000fc800078e00ff */
[----:B------:R-:W-:Y:S01]  /*0490*/  VIADD R3, R2, UR4 ;  /* 0x0000000402037c36 */ /* 0x000fe20008000000 */
[----:B------:R-:W-:-:S05]  /*04a0*/  LOP3.LUT R8, R8, 0x1fc, RZ, 0xc0, !PT ;  /* 0x000001fc08087812 */ /* 0x000fca00078ec0ff */
[----:B------:R-:W-:Y:S02]  /*04b0*/  IMAD R4, R8, 0x4, R3 ;  /* 0x0000000408047824 */ /* 0x000fe400078e0203 */
[----:B------:R-:W-:Y:S01]  /*04c0*/  IMAD.SHL.U32 R18, R18, 0x4, RZ ;  /* 0x0000000412127824 */ /* 0x000fe200078e00ff */
[----:B------:R-:W0:Y:S04]  /*04d0*/  LDC.64 R2, c[0x0][0x218] ;  /* 0x00008600ff027b82 */ /* 0x000e280000000a00 */
[----:B------:R-:W-:-:S04]  /*04e0*/  LOP3.LUT R18, R19, 0x3c, R18, 0xf8, !PT ;  /* 0x0000003c13127812 */ /* 0x000fc800078ef812 */
[----:B------:R-:W-:-:S04]  /*04f0*/  SHF.R.S32.HI R9, RZ, 0x1f, R18 ;  /* 0x0000001fff097819 */ /* 0x000fc80000011412 */
[----:B------:R-:W-:-:S04]  /*0500*/  LEA.HI R9, R9, R18, RZ, 0x9 ;  /* 0x0000001209097211 */ /* 0x000fc800078f48ff */
[----:B------:R-:W-:Y:S02]  /*0510*/  LOP3.LUT R11, R9, 0xfffffe00, RZ, 0xc0, !PT ;  /* 0xfffffe00090b7812 */ /* 0x000fe400078ec0ff */
[----:B------:R-:W-:Y:S02]  /*0520*/  SHF.R.S32.HI R10, RZ, 0x9, R9 ;  /* 0x00000009ff0a7819 */ /* 0x000fe40000011409 */
[C---:B------:R-:W-:Y:S01]  /*0530*/  ISETP.GE.AND P0, PT, R18.reuse, 0x40000, PT ;  /* 0x000400001200780c */ /* 0x040fe20003f06270 */
[----:B------:R-:W-:Y:S01]  /*0540*/  IMAD.IADD R11, R18, 0x1, -R11 ;  /* 0x00000001120b7824 */ /* 0x000fe200078e0a0b */
[----:B------:R-:W-:Y:S02]  /*0550*/  LOP3.LUT R9, R15, R0, RZ, 0xfc, !PT ;  /* 0x000000000f097212 */ /* 0x000fe400078efcff */
[----:B------:R-:W-:Y:S01]  /*0560*/  LOP3.LUT R0, R15, 0x8, R0, 0xfe, !PT ;  /* 0x000000080f007812 */ /* 0x000fe200078efe00 */
[----:B------:R-:W-:Y:S01]  /*0570*/  IMAD R12, R10, 0x1200, R11 ;  /* 0x000012000a0c7824 */ /* 0x000fe200078e020b */
[----:B------:R-:W-:-:S02]  /*0580*/  ISETP.LT.AND P1, PT, R9, 0x9, !P0 ;  /* 0x000000090900780c */ /* 0x000fc40004721270 */
[----:B------:R-:W-:Y:S01]  /*0590*/  ISETP.LT.AND P0, PT, R0, 0x9, !P0 ;  /* 0x000000090000780c */ /* 0x000fe20004701270 */
[----:B------:R-:W-:-:S04]  /*05a0*/  IMAD R11, R9, 0x200, R12 ;  /* 0x00000200090b7824 */ /* 0x000fc800078e020c */
[----:B0-----:R-:W-:Y:S01]  /*05b0*/  IMAD.WIDE R10, R11, 0x4, R2 ;  /* 0x000000040b0a7825 */ /* 0x001fe200078e0202 */
[----:B--2---:R-:W-:Y:S04]  /*05c0*/  STS [R13+0x20], R14 ;  /* 0x0000200e0d007388 */ /* 0x004fe80000000800 */
[----:B---3--:R-:W-:Y:S04]  /*05d0*/  STS [R13+0x40], R20 ;  /* 0x000040140d007388 */ /* 0x008fe80000000800 */
[----:B----4-:R-:W-:Y:S04]  /*05e0*/  STS [R13+0x60], R21 ;  /* 0x000060150d007388 */ /* 0x010fe80000000800 */
[----:B-----5:R-:W-:Y:S04]  /*05f0*/  STS [R13+0x80], R22 ;  /* 0x000080160d007388 */ /* 0x020fe80000000800 */
[----:B------:R-:W-:Y:S04]  /*0600*/  STS [R13+0xa0], R24 ;  /* 0x0000a0180d007388 */ /* 0x000fe80000000800 */
[----:B------:R-:W-:Y:S04]  /*0610*/  STS [R13+0xc0], R23 ;  /* 0x0000c0170d007388 */ /* 0x000fe80000000800 */
[----:B------:R-:W-:Y:S04]  /*0620*/  STS [R13], R25 ;  /* 0x000000190d007388 */ /* 0x000fe80000000800 */
[----:B------:R0:W-:Y:S01]  /*0630*/  STS [R13+0xe0], R26 ;  /* 0x0000e01a0d007388 */ /* 0x0001e20000000800 */
[----:B------:R-:W-:Y:S06]  /*0640*/  BAR.SYNC.DEFER_BLOCKING 0x0 ;  /* 0x0000000000007b1d */ /* 0x000fec0000010000 */
[----:B------:R-:W1:Y:S01]  /*0650*/  LDS.128 R4, [R4] ;  /* 0x0000000004047984 */ /* 0x000e620000000c00 */
[----:B0-----:R-:W-:-:S04]  /*0660*/  LOP3.LUT R13, R8, 0x200, RZ, 0xfc, !PT ;  /* 0x00000200080d7812 */ /* 0x001fc800078efcff */
[----:B------:R-:W-:-:S04]  /*0670*/  SHF.R.U32.HI R13, RZ, 0x2, R13 ;  /* 0x00000002ff0d7819 */ /* 0x000fc8000001160d */
[----:B------:R-:W-:-:S05]  /*0680*/  LOP3.LUT R13, R13, 0xf0, RZ, 0xc0, !PT ;  /* 0x000000f00d0d7812 */ /* 0x000fca00078ec0ff */
[----:B------:R-:W-:-:S04]  /*0690*/  VIADD R13, R13, UR4 ;  /* 0x000000040d0d7c36 */ /* 0x000fc80008000000 */
[----:B------:R-:W-:Y:S01]  /*06a0*/  IMAD R13, R8, 0x4, R13 ;  /* 0x00000004080d7824 */ /* 0x000fe200078e020d */
[----:B-1----:R0:W-:Y:S02]  /*06b0*/  @P1 STG.E.128 desc[UR6][R10.64], R4 ;  /* 0x000000040a001986 */ /* 0x0021e4000c101d06 */
[----:B0-----:R-:W-:Y:S05]  /*06c0*/  @!P0 EXIT ;  /* 0x000000000000894d */ /* 0x001fea0003800000 */
[----:B0-----:R-:W0:Y:S01]  /*06d0*/  LDS.128 R8, [R13+0x800] ;  /* 0x000800000d087984 */ /* 0x001e220000000c00 */
[----:B------:R-:W-:-:S04]  /*06e0*/  IMAD R5, R0, 0x200, R12 ;  /* 0x0000020000057824 */ /* 0x000fc800078e020c */
[----:B------:R-:W-:-:S05]  /*06f0*/  IMAD.WIDE R2, R5, 0x4, R2 ;  /* 0x0000000405027825 */ /* 0x000fca00078e0202 */
[----:B0-----:R-:W-:Y:S01]  /*0700*/  STG.E.128 desc[UR6][R2.64], R8 ;  /* 0x0000000802007986 */ /* 0x001fe2000c101d06 */
[----:B------:R-:W-:Y:S05]  /*0710*/  EXIT ;  /* 0x000000000000794d */ /* 0x000fea0003800000 */
.L_x_0:
[----:B------:R-:W-:-:S00]  /*0720*/  BRA `(.L_x_0) ;  /* 0xfffffffc00fc7947 */ /* 0x000fc0000383ffff */
[----:B------:R-:W-:-:S00]  /*0730*/  NOP ;  /* 0x0000000000007918 */ /* 0x000fc00000000000 */
        /* <DEDUP_REMOVED lines=12> */
.L_x_1:


//--------------------- .nv.shared.triton_poi_fused_convolution_div_max_pool2d_with_indices_relu_sub_15 --------------------------
	.section	.nv.shared.triton_poi_fused_convolution_div_max_pool2d_with_indices_relu_sub_15,"aw",@nobits
	.sectionflags	@""
	.align	16
	.zero		1024


//--------------------- .nv.constant0.triton_poi_fused_convolution_div_max_pool2d_with_indices_relu_sub_15 --------------------------
	.section	.nv.constant0.triton_poi_fused_convolution_div_max_pool2d_with_indices_relu_sub_15,"a",@progbits
	.sectionflags	@""
	.align	4
.nv.constant0.triton_poi_fused_convolution_div_max_pool2d_with_indices_relu_sub_15:
	.zero		552
